//
// Generated by NVIDIA NVVM Compiler
//
// Compiler Build ID: CL-36424714
// Cuda compilation tools, release 13.0, V13.0.88
// Based on NVVM 20.0.0
//

.version 9.0
.target sm_100
.address_size 64

	// .globl	_Z9euclideanPKiS0_Pii

.visible .entry _Z9euclideanPKiS0_Pii(
	.param .u64 .ptr .align 1 _Z9euclideanPKiS0_Pii_param_0,
	.param .u64 .ptr .align 1 _Z9euclideanPKiS0_Pii_param_1,
	.param .u64 .ptr .align 1 _Z9euclideanPKiS0_Pii_param_2,
	.param .u32 _Z9euclideanPKiS0_Pii_param_3
)
{
	.reg .pred 	%p<2>;
	.reg .b32 	%r<18>;
	.reg .b64 	%rd<11>;

	ld.param.u64 	%rd1, [_Z9euclideanPKiS0_Pii_param_0];
	ld.param.u64 	%rd2, [_Z9euclideanPKiS0_Pii_param_1];
	ld.param.u64 	%rd3, [_Z9euclideanPKiS0_Pii_param_2];
	ld.param.u32 	%r4, [_Z9euclideanPKiS0_Pii_param_3];
	mov.u32 	%r5, %ntid.x;
	mov.u32 	%r6, %ctaid.x;
	mov.u32 	%r7, %tid.x;
	mad.lo.s32 	%r1, %r5, %r6, %r7;
	mov.u32 	%r8, %ntid.y;
	mov.u32 	%r9, %ctaid.y;
	mov.u32 	%r10, %tid.y;
	mad.lo.s32 	%r11, %r8, %r9, %r10;
	max.s32 	%r12, %r1, %r11;
	setp.ge.s32 	%p1, %r12, %r4;
	@%p1 bra 	$L__BB0_2;
	cvta.to.global.u64 	%rd4, %rd1;
	cvta.to.global.u64 	%rd5, %rd2;
	cvta.to.global.u64 	%rd6, %rd3;
	mad.lo.s32 	%r13, %r4, %r11, %r1;
	mul.wide.s32 	%rd7, %r13, 4;
	add.s64 	%rd8, %rd4, %rd7;
	ld.global.u32 	%r14, [%rd8];
	add.s64 	%rd9, %rd5, %rd7;
	ld.global.u32 	%r15, [%rd9];
	sub.s32 	%r16, %r14, %r15;
	mul.lo.s32 	%r17, %r16, %r16;
	add.s64 	%rd10, %rd6, %rd7;
	st.global.u32 	[%rd10], %r17;
$L__BB0_2:
	ret;

}


// ===== COMPILED SASS (sm_100) =====

	.target	sm_100

	.elftype	@"ET_EXEC"


//--------------------- .note.nv.tkinfo           --------------------------
	.section	.note.nv.tkinfo,"",@"SHT_NOTE"
	.sectionflags	@"SHF_NOTE_NV_TKINFO"
	.tkinfo
        /*0018*/ 	.word	0x00000002
        /*0030*/ 	.string	""
        /*0030*/ 	.string	"ptxas"
        /*0030*/ 	.string	"Cuda compilation tools, release 13.0, V13.0.88"
        /*0030*/ 	.string	"Build cuda_13.0.r13.0/compiler.36424714_0"
        /*0030*/ 	.string	"-arch sm_100 -m 64 "



//--------------------- .note.nv.cuinfo           --------------------------
	.section	.note.nv.cuinfo,"",@"SHT_NOTE"
	.sectionflags	@"SHF_NOTE_NV_CUINFO"
        /*0018*/ 	.short	0x0002
        /*001a*/ 	.short	0x0064
        /*001c*/ 	.short	0x0082
	.zero		2


//--------------------- .nv.info                  --------------------------
	.section	.nv.info,"",@"SHT_CUDA_INFO"
	.align	4


	//----- nvinfo : EIATTR_REGCOUNT
	.align		4
        /*0000*/ 	.byte	0x04, 0x2f
        /*0002*/ 	.short	(.L_1 - .L_0)
	.align		4
.L_0:
        /*0004*/ 	.word	index@(_Z9euclideanPKiS0_Pii)
        /*0008*/ 	.word	0x0000000c


	//----- nvinfo : EIATTR_FRAME_SIZE
	.align		4
.L_1:
        /*000c*/ 	.byte	0x04, 0x11
        /*000e*/ 	.short	(.L_3 - .L_2)
	.align		4
.L_2:
        /*0010*/ 	.word	index@(_Z9euclideanPKiS0_Pii)
        /*0014*/ 	.word	0x00000000


	//----- nvinfo : EIATTR_MIN_STACK_SIZE
	.align		4
.L_3:
        /*0018*/ 	.byte	0x04, 0x12
        /*001a*/ 	.short	(.L_5 - .L_4)
	.align		4
.L_4:
        /*001c*/ 	.word	index@(_Z9euclideanPKiS0_Pii)
        /*0020*/ 	.word	0x00000000
.L_5:


//--------------------- .nv.compat                --------------------------
	.section	.nv.compat,"",@"SHT_CUDA_COMPAT_INFO"
	.align	4
        /*0000*/ 	.byte	0x02, 0x09, 0x00, 0x00, 0x02, 0x02, 0x01, 0x00, 0x02, 0x05, 0x05, 0x00, 0x03, 0x07, 0x01, 0x01
        /*0010*/ 	.byte	0x02, 0x03, 0x00, 0x00, 0x02, 0x06, 0x01, 0x00, 0x04, 0x0b, 0x08, 0x00, 0x09, 0x00, 0x00, 0x00
        /*0020*/ 	.byte	0x00, 0x00, 0x00, 0x00


//--------------------- .nv.info._Z9euclideanPKiS0_Pii --------------------------
	.section	.nv.info._Z9euclideanPKiS0_Pii,"",@"SHT_CUDA_INFO"
	.sectionflags	@""
	.align	4


	//----- nvinfo : EIATTR_CUDA_API_VERSION
	.align		4
        /*0000*/ 	.byte	0x04, 0x37
        /*0002*/ 	.short	(.L_7 - .L_6)
.L_6:
        /*0004*/ 	.word	0x00000082


	//----- nvinfo : EIATTR_KPARAM_INFO
	.align		4
.L_7:
        /*0008*/ 	.byte	0x04, 0x17
        /*000a*/ 	.short	(.L_9 - .L_8)
.L_8:
        /*000c*/ 	.word	0x00000000
        /*0010*/ 	.short	0x0003
        /*0012*/ 	.short	0x0018
        /*0014*/ 	.byte	0x00, 0xf0, 0x11, 0x00


	//----- nvinfo : EIATTR_KPARAM_INFO
	.align		4
.L_9:
        /*0018*/ 	.byte	0x04, 0x17
        /*001a*/ 	.short	(.L_11 - .L_10)
.L_10:
        /*001c*/ 	.word	0x00000000
        /*0020*/ 	.short	0x0002
        /*0022*/ 	.short	0x0010
        /*0024*/ 	.byte	0x00, 0xf5, 0x21, 0x00


	//----- nvinfo : EIATTR_KPARAM_INFO
	.align		4
.L_11:
        /*0028*/ 	.byte	0x04, 0x17
        /*002a*/ 	.short	(.L_13 - .L_12)
.L_12:
        /*002c*/ 	.word	0x00000000
        /*0030*/ 	.short	0x0001
        /*0032*/ 	.short	0x0008
        /*0034*/ 	.byte	0x00, 0xf5, 0x21, 0x00


	//----- nvinfo : EIATTR_KPARAM_INFO
	.align		4
.L_13:
        /*0038*/ 	.byte	0x04, 0x17
        /*003a*/ 	.short	(.L_15 - .L_14)
.L_14:
        /*003c*/ 	.word	0x00000000
        /*0040*/ 	.short	0x0000
        /*0042*/ 	.short	0x0000
        /*0044*/ 	.byte	0x00, 0xf5, 0x21, 0x00


	//----- nvinfo : EIATTR_SPARSE_MMA_MASK
	.align		4
.L_15:
        /*0048*/ 	.byte	0x03, 0x50
        /*004a*/ 	.short	0x0000


	//----- nvinfo : EIATTR_MAXREG_COUNT
	.align		4
        /*004c*/ 	.byte	0x03, 0x1b
        /*004e*/ 	.short	0x00ff


	//----- nvinfo : EIATTR_MERCURY_ISA_VERSION
	.align		4
        /*0050*/ 	.byte	0x03, 0x5f
        /*0052*/ 	.short	0x0101


	//----- nvinfo : EIATTR_VRC_CTA_INIT_COUNT
	.align		4
        /*0054*/ 	.byte	0x02, 0x4a
	.zero		1
	.zero		1


	//----- nvinfo : EIATTR_EXIT_INSTR_OFFSETS
	.align		4
        /*0058*/ 	.byte	0x04, 0x1c
        /*005a*/ 	.short	(.L_17 - .L_16)


	//   ....[0]....
.L_16:
        /*005c*/ 	.word	0x000000c0


	//   ....[1]....
        /*0060*/ 	.word	0x000001a0


	//----- nvinfo : EIATTR_CBANK_PARAM_SIZE
	.align		4
.L_17:
        /*0064*/ 	.byte	0x03, 0x19
        /*0066*/ 	.short	0x001c


	//----- nvinfo : EIATTR_PARAM_CBANK
	.align		4
        /*0068*/ 	.byte	0x04, 0x0a
        /*006a*/ 	.short	(.L_19 - .L_18)
	.align		4
.L_18:
        /*006c*/ 	.word	index@(.nv.constant0._Z9euclideanPKiS0_Pii)
        /*0070*/ 	.short	0x0380
        /*0072*/ 	.short	0x001c


	//----- nvinfo : EIATTR_SW_WAR
	.align		4
.L_19:
        /*0074*/ 	.byte	0x04, 0x36
        /*0076*/ 	.short	(.L_21 - .L_20)
.L_20:
        /*0078*/ 	.word	0x00000008
.L_21:


//--------------------- .nv.callgraph             --------------------------
	.section	.nv.callgraph,"",@"SHT_CUDA_CALLGRAPH"
	.align	4
	.sectionentsize	8
	.align		4
        /*0000*/ 	.word	0x00000000
	.align		4
        /*0004*/ 	.word	0xffffffff
	.align		4
        /*0008*/ 	.word	0x00000000
	.align		4
        /*000c*/ 	.word	0xfffffffe
	.align		4
        /*0010*/ 	.word	0x00000000
	.align		4
        /*0014*/ 	.word	0xfffffffd
	.align		4
        /*0018*/ 	.word	0x00000000
	.align		4
        /*001c*/ 	.word	0xfffffffc


//--------------------- .text._Z9euclideanPKiS0_Pii --------------------------
	.section	.text._Z9euclideanPKiS0_Pii,"ax",@progbits
	.align	128
        .global         _Z9euclideanPKiS0_Pii
        .type           _Z9euclideanPKiS0_Pii,@function
        .size           _Z9euclideanPKiS0_Pii,(.L_x_1 - _Z9euclideanPKiS0_Pii)
        .other          _Z9euclideanPKiS0_Pii,@"STO_CUDA_ENTRY STV_DEFAULT"
_Z9euclideanPKiS0_Pii:
.text._Z9euclideanPKiS0_Pii:
[----:B------:R-:W-:Y:S01]  /*0000*/  LDC R1, c[0x0][0x37c] ;  /* 0x0000df00ff017b82 */ /* 0x000fe20000000800 */
[----:B------:R-:W0:Y:S01]  /*0010*/  S2R R0, SR_CTAID.X ;  /* 0x0000000000007919 */ /* 0x000e220000002500 */
[----:B------:R-:W0:Y:S01]  /*0020*/  LDCU UR4, c[0x0][0x360] ;  /* 0x00006c00ff0477ac */ /* 0x000e220008000800 */
[----:B------:R-:W0:Y:S01]  /*0030*/  S2R R3, SR_TID.X ;  /* 0x0000000000037919 */ /* 0x000e220000002100 */
[----:B------:R-:W1:Y:S01]  /*0040*/  LDCU UR5, c[0x0][0x364] ;  /* 0x00006c80ff0577ac */ /* 0x000e620008000800 */
[----:B------:R-:W1:Y:S01]  /*0050*/  S2R R7, SR_CTAID.Y ;  /* 0x0000000000077919 */ /* 0x000e620000002600 */
[----:B------:R-:W2:Y:S01]  /*0060*/  LDCU UR6, c[0x0][0x398] ;  /* 0x00007300ff0677ac */ /* 0x000ea20008000800 */
[----:B------:R-:W1:Y:S01]  /*0070*/  S2R R2, SR_TID.Y ;  /* 0x0000000000027919 */ /* 0x000e620000002200 */
[----:B0-----:R-:W-:Y:S02]  /*0080*/  IMAD R0, R0, UR4, R3 ;  /* 0x0000000400007c24 */ /* 0x001fe4000f8e0203 */
[----:B-1----:R-:W-:-:S05]  /*0090*/  IMAD R7, R7, UR5, R2 ;  /* 0x0000000507077c24 */ /* 0x002fca000f8e0202 */
[----:B------:R-:W-:-:S04]  /*00a0*/  VIMNMX R2, PT, PT, R0, R7, !PT ;  /* 0x0000000700027248 */ /* 0x000fc80007fe0100 */
[----:B--2---:R-:W-:-:S13]  /*00b0*/  ISETP.GE.AND P0, PT, R2, UR6, PT ;  /* 0x0000000602007c0c */ /* 0x004fda000bf06270 */
[----:B------:R-:W-:Y:S05]  /*00c0*/  @P0 EXIT ;  /* 0x000000000000094d */ /* 0x000fea0003800000 */
[----:B------:R-:W0:Y:S01]  /*00d0*/  LDC.64 R2, c[0x0][0x380] ;  /* 0x0000e000ff027b82 */ /* 0x000e220000000a00 */
[----:B------:R-:W1:Y:S01]  /*00e0*/  LDCU.64 UR4, c[0x0][0x358] ;  /* 0x00006b00ff0477ac */ /* 0x000e620008000a00 */
[----:B------:R-:W-:-:S06]  /*00f0*/  IMAD R9, R7, UR6, R0 ;  /* 0x0000000607097c24 */ /* 0x000fcc000f8e0200 */
[----:B------:R-:W2:Y:S08]  /*0100*/  LDC.64 R4, c[0x0][0x388] ;  /* 0x0000e200ff047b82 */ /* 0x000eb00000000a00 */
[----:B------:R-:W3:Y:S01]  /*0110*/  LDC.64 R6, c[0x0][0x390] ;  /* 0x0000e400ff067b82 */ /* 0x000ee20000000a00 */
[----:B0-----:R-:W-:-:S06]  /*0120*/  IMAD.WIDE R2, R9, 0x4, R2 ;  /* 0x0000000409027825 */ /* 0x001fcc00078e0202 */
[----:B-1----:R-:W4:Y:S01]  /*0130*/  LDG.E R2, desc[UR4][R2.64] ;  /* 0x0000000402027981 */ /* 0x002f22000c1e1900 */
[----:B--2---:R-:W-:-:S06]  /*0140*/  IMAD.WIDE R4, R9, 0x4, R4 ;  /* 0x0000000409047825 */ /* 0x004fcc00078e0204 */
[----:B------:R-:W4:Y:S01]  /*0150*/  LDG.E R5, desc[UR4][R4.64] ;  /* 0x0000000404057981 */ /* 0x000f22000c1e1900 */
[----:B---3--:R-:W-:Y:S01]  /*0160*/  IMAD.WIDE R6, R9, 0x4, R6 ;  /* 0x0000000409067825 */ /* 0x008fe200078e0206 */
[----:B----4-:R-:W-:-:S05]  /*0170*/  IADD3 R0, PT, PT, R2, -R5, RZ ;  /* 0x8000000502007210 */ /* 0x010fca0007ffe0ff */
[----:B------:R-:W-:-:S05]  /*0180*/  IMAD R9, R0, R0, RZ ;  /* 0x0000000000097224 */ /* 0x000fca00078e02ff */
[----:B------:R-:W-:Y:S01]  /*0190*/  STG.E desc[UR4][R6.64], R9 ;  /* 0x0000000906007986 */ /* 0x000fe2000c101904 */
[----:B------:R-:W-:Y:S05]  /*01a0*/  EXIT ;  /* 0x000000000000794d */ /* 0x000fea0003800000 */
.L_x_0:
[----:B------:R-:W-:-:S00]  /*01b0*/  BRA `(.L_x_0) ;  /* 0xfffffffc00fc7947 */ /* 0x000fc0000383ffff */
[----:B------:R-:W-:-:S00]  /*01c0*/  NOP ;  /* 0x0000000000007918 */ /* 0x000fc00000000000 */
        /* <DEDUP_REMOVED lines=11> */
.L_x_1:


//--------------------- .nv.shared.reserved.0     --------------------------
	.section	.nv.shared.reserved.0,"aw",@nobits
	.weak		__nv_reservedSMEM_offset_0_alias
	.size		__nv_reservedSMEM_offset_0_alias, 0, 64
	.other		__nv_reservedSMEM_offset_0_alias,@"STO_CUDA_RESERVED_SHARED STV_DEFAULT"
__nv_reservedSMEM_offset_0_alias:
	.zero		0
	.zero		64


//--------------------- .nv.constant0._Z9euclideanPKiS0_Pii --------------------------
	.section	.nv.constant0._Z9euclideanPKiS0_Pii,"a",@progbits
	.sectionflags	@""
	.align	4
.nv.constant0._Z9euclideanPKiS0_Pii:
	.zero		924


//--------------------- SYMBOLS --------------------------

	.type		.nv.reservedSmem.offset0,@object
	.size		.nv.reservedSmem.offset0,0x4
